//
// Generated by NVIDIA NVVM Compiler
//
// Compiler Build ID: CL-36424714
// Cuda compilation tools, release 13.0, V13.0.88
// Based on NVVM 20.0.0
//

.version 9.0
.target sm_100
.address_size 64

	// .globl	_Z15block_transposePfS_
// _ZZ15block_transposePfS_E4tile has been demoted
// _ZZ18conflict_transposePfS_E4tile has been demoted

.visible .entry _Z15block_transposePfS_(
	.param .u64 .ptr .align 1 _Z15block_transposePfS__param_0,
	.param .u64 .ptr .align 1 _Z15block_transposePfS__param_1
)
{
	.reg .b32 	%r<31>;
	.reg .b32 	%f<9>;
	.reg .b64 	%rd<21>;
	// demoted variable
	.shared .align 4 .b8 _ZZ15block_transposePfS_E4tile[4224];
	ld.param.u64 	%rd1, [_Z15block_transposePfS__param_0];
	ld.param.u64 	%rd2, [_Z15block_transposePfS__param_1];
	mov.u32 	%r1, %ctaid.x;
	shl.b32 	%r2, %r1, 5;
	mov.u32 	%r3, %tid.x;
	add.s32 	%r4, %r2, %r3;
	mov.u32 	%r5, %ctaid.y;
	shl.b32 	%r6, %r5, 5;
	mov.u32 	%r7, %tid.y;
	add.s32 	%r8, %r6, %r7;
	mov.u32 	%r9, %nctaid.x;
	shl.b32 	%r10, %r9, 5;
	shl.b32 	%r11, %r3, 2;
	mov.u32 	%r12, _ZZ15block_transposePfS_E4tile;
	add.s32 	%r13, %r12, %r11;
	cvta.to.global.u64 	%rd3, %rd1;
	mad.lo.s32 	%r14, %r8, %r10, %r4;
	mul.wide.s32 	%rd4, %r14, 4;
	add.s64 	%rd5, %rd3, %rd4;
	ld.global.f32 	%f1, [%rd5];
	mad.lo.s32 	%r15, %r7, 132, %r13;
	st.shared.f32 	[%r15], %f1;
	shl.b32 	%r16, %r9, 8;
	add.s32 	%r17, %r14, %r16;
	mul.wide.s32 	%rd6, %r17, 4;
	add.s64 	%rd7, %rd3, %rd6;
	ld.global.f32 	%f2, [%rd7];
	st.shared.f32 	[%r15+1056], %f2;
	shl.b32 	%r18, %r9, 9;
	add.s32 	%r19, %r14, %r18;
	mul.wide.s32 	%rd8, %r19, 4;
	add.s64 	%rd9, %rd3, %rd8;
	ld.global.f32 	%f3, [%rd9];
	st.shared.f32 	[%r15+2112], %f3;
	add.s32 	%r20, %r19, %r16;
	mul.wide.s32 	%rd10, %r20, 4;
	add.s64 	%rd11, %rd3, %rd10;
	ld.global.f32 	%f4, [%rd11];
	st.shared.f32 	[%r15+3168], %f4;
	bar.sync 	0;
	add.s32 	%r21, %r6, %r3;
	add.s32 	%r22, %r2, %r7;
	shl.b32 	%r23, %r3, 7;
	add.s32 	%r24, %r13, %r23;
	cvta.to.global.u64 	%rd12, %rd2;
	shl.b32 	%r25, %r7, 2;
	add.s32 	%r26, %r24, %r25;
	ld.shared.f32 	%f5, [%r26];
	mad.lo.s32 	%r27, %r22, %r10, %r21;
	mul.wide.s32 	%rd13, %r27, 4;
	add.s64 	%rd14, %rd12, %rd13;
	st.global.f32 	[%rd14], %f5;
	ld.shared.f32 	%f6, [%r26+32];
	add.s32 	%r28, %r27, %r16;
	mul.wide.s32 	%rd15, %r28, 4;
	add.s64 	%rd16, %rd12, %rd15;
	st.global.f32 	[%rd16], %f6;
	ld.shared.f32 	%f7, [%r26+64];
	add.s32 	%r29, %r27, %r18;
	mul.wide.s32 	%rd17, %r29, 4;
	add.s64 	%rd18, %rd12, %rd17;
	st.global.f32 	[%rd18], %f7;
	ld.shared.f32 	%f8, [%r26+96];
	add.s32 	%r30, %r29, %r16;
	mul.wide.s32 	%rd19, %r30, 4;
	add.s64 	%rd20, %rd12, %rd19;
	st.global.f32 	[%rd20], %f8;
	ret;

}
	// .globl	_Z18conflict_transposePfS_
.visible .entry _Z18conflict_transposePfS_(
	.param .u64 .ptr .align 1 _Z18conflict_transposePfS__param_0,
	.param .u64 .ptr .align 1 _Z18conflict_transposePfS__param_1
)
{
	.reg .b32 	%r<31>;
	.reg .b32 	%f<9>;
	.reg .b64 	%rd<21>;
	// demoted variable
	.shared .align 4 .b8 _ZZ18conflict_transposePfS_E4tile[4096];
	ld.param.u64 	%rd1, [_Z18conflict_transposePfS__param_0];
	ld.param.u64 	%rd2, [_Z18conflict_transposePfS__param_1];
	mov.u32 	%r1, %ctaid.x;
	shl.b32 	%r2, %r1, 5;
	mov.u32 	%r3, %tid.x;
	add.s32 	%r4, %r2, %r3;
	mov.u32 	%r5, %ctaid.y;
	shl.b32 	%r6, %r5, 5;
	mov.u32 	%r7, %tid.y;
	add.s32 	%r8, %r6, %r7;
	mov.u32 	%r9, %nctaid.x;
	shl.b32 	%r10, %r9, 5;
	shl.b32 	%r11, %r3, 2;
	mov.u32 	%r12, _ZZ18conflict_transposePfS_E4tile;
	add.s32 	%r13, %r12, %r11;
	cvta.to.global.u64 	%rd3, %rd1;
	mad.lo.s32 	%r14, %r8, %r10, %r4;
	mul.wide.s32 	%rd4, %r14, 4;
	add.s64 	%rd5, %rd3, %rd4;
	ld.global.f32 	%f1, [%rd5];
	shl.b32 	%r15, %r7, 7;
	add.s32 	%r16, %r13, %r15;
	st.shared.f32 	[%r16], %f1;
	shl.b32 	%r17, %r9, 8;
	add.s32 	%r18, %r14, %r17;
	mul.wide.s32 	%rd6, %r18, 4;
	add.s64 	%rd7, %rd3, %rd6;
	ld.global.f32 	%f2, [%rd7];
	st.shared.f32 	[%r16+1024], %f2;
	shl.b32 	%r19, %r9, 9;
	add.s32 	%r20, %r14, %r19;
	mul.wide.s32 	%rd8, %r20, 4;
	add.s64 	%rd9, %rd3, %rd8;
	ld.global.f32 	%f3, [%rd9];
	st.shared.f32 	[%r16+2048], %f3;
	add.s32 	%r21, %r20, %r17;
	mul.wide.s32 	%rd10, %r21, 4;
	add.s64 	%rd11, %rd3, %rd10;
	ld.global.f32 	%f4, [%rd11];
	st.shared.f32 	[%r16+3072], %f4;
	bar.sync 	0;
	add.s32 	%r22, %r6, %r3;
	add.s32 	%r23, %r2, %r7;
	mad.lo.s32 	%r24, %r3, 124, %r13;
	cvta.to.global.u64 	%rd12, %rd2;
	shl.b32 	%r25, %r7, 2;
	add.s32 	%r26, %r24, %r25;
	ld.shared.f32 	%f5, [%r26];
	mad.lo.s32 	%r27, %r23, %r10, %r22;
	mul.wide.s32 	%rd13, %r27, 4;
	add.s64 	%rd14, %rd12, %rd13;
	st.global.f32 	[%rd14], %f5;
	ld.shared.f32 	%f6, [%r26+32];
	add.s32 	%r28, %r27, %r17;
	mul.wide.s32 	%rd15, %r28, 4;
	add.s64 	%rd16, %rd12, %rd15;
	st.global.f32 	[%rd16], %f6;
	ld.shared.f32 	%f7, [%r26+64];
	add.s32 	%r29, %r27, %r19;
	mul.wide.s32 	%rd17, %r29, 4;
	add.s64 	%rd18, %rd12, %rd17;
	st.global.f32 	[%rd18], %f7;
	ld.shared.f32 	%f8, [%r26+96];
	add.s32 	%r30, %r29, %r17;
	mul.wide.s32 	%rd19, %r30, 4;
	add.s64 	%rd20, %rd12, %rd19;
	st.global.f32 	[%rd20], %f8;
	ret;

}
	// .globl	_Z15basic_transposePfS_i
.visible .entry _Z15basic_transposePfS_i(
	.param .u64 .ptr .align 1 _Z15basic_transposePfS_i_param_0,
	.param .u64 .ptr .align 1 _Z15basic_transposePfS_i_param_1,
	.param .u32 _Z15basic_transposePfS_i_param_2
)
{
	.reg .b32 	%r<17>;
	.reg .b32 	%f<5>;
	.reg .b64 	%rd<15>;

	ld.param.u64 	%rd1, [_Z15basic_transposePfS_i_param_0];
	ld.param.u64 	%rd2, [_Z15basic_transposePfS_i_param_1];
	ld.param.u32 	%r1, [_Z15basic_transposePfS_i_param_2];
	mov.u32 	%r2, %ctaid.x;
	shl.b32 	%r3, %r2, 5;
	mov.u32 	%r4, %tid.x;
	add.s32 	%r5, %r3, %r4;
	mov.u32 	%r6, %ctaid.y;
	shl.b32 	%r7, %r6, 5;
	mov.u32 	%r8, %tid.y;
	add.s32 	%r9, %r7, %r8;
	mad.lo.s32 	%r10, %r1, %r5, %r9;
	cvta.to.global.u64 	%rd3, %rd1;
	cvta.to.global.u64 	%rd4, %rd2;
	mad.lo.s32 	%r11, %r9, %r1, %r5;
	mul.wide.s32 	%rd5, %r11, 4;
	add.s64 	%rd6, %rd3, %rd5;
	ld.global.f32 	%f1, [%rd6];
	mul.wide.s32 	%rd7, %r10, 4;
	add.s64 	%rd8, %rd4, %rd7;
	st.global.f32 	[%rd8], %f1;
	shl.b32 	%r12, %r1, 3;
	add.s32 	%r13, %r11, %r12;
	mul.wide.s32 	%rd9, %r13, 4;
	add.s64 	%rd10, %rd3, %rd9;
	ld.global.f32 	%f2, [%rd10];
	st.global.f32 	[%rd8+32], %f2;
	shl.b32 	%r14, %r1, 4;
	add.s32 	%r15, %r11, %r14;
	mul.wide.s32 	%rd11, %r15, 4;
	add.s64 	%rd12, %rd3, %rd11;
	ld.global.f32 	%f3, [%rd12];
	st.global.f32 	[%rd8+64], %f3;
	add.s32 	%r16, %r15, %r12;
	mul.wide.s32 	%rd13, %r16, 4;
	add.s64 	%rd14, %rd3, %rd13;
	ld.global.f32 	%f4, [%rd14];
	st.global.f32 	[%rd8+96], %f4;
	ret;

}


// ===== COMPILED SASS (sm_100) =====

	.target	sm_100

	.elftype	@"ET_EXEC"


//--------------------- .note.nv.tkinfo           --------------------------
	.section	.note.nv.tkinfo,"",@"SHT_NOTE"
	.sectionflags	@"SHF_NOTE_NV_TKINFO"
	.tkinfo
        /*0018*/ 	.word	0x00000002
        /*0030*/ 	.string	""
        /*0030*/ 	.string	"ptxas"
        /*0030*/ 	.string	"Cuda compilation tools, release 13.0, V13.0.88"
        /*0030*/ 	.string	"Build cuda_13.0.r13.0/compiler.36424714_0"
        /*0030*/ 	.string	"-arch sm_100 -m 64 "



//--------------------- .note.nv.cuinfo           --------------------------
	.section	.note.nv.cuinfo,"",@"SHT_NOTE"
	.sectionflags	@"SHF_NOTE_NV_CUINFO"
        /*0018*/ 	.short	0x0002
        /*001a*/ 	.short	0x0064
        /*001c*/ 	.short	0x0082
	.zero		2


//--------------------- .nv.info                  --------------------------
	.section	.nv.info,"",@"SHT_CUDA_INFO"
	.align	4


	//----- nvinfo : EIATTR_REGCOUNT
	.align		4
        /*0000*/ 	.byte	0x04, 0x2f
        /*0002*/ 	.short	(.L_1 - .L_0)
	.align		4
.L_0:
        /*0004*/ 	.word	index@(_Z15block_transposePfS_)
        /*0008*/ 	.word	0x00000018


	//----- nvinfo : EIATTR_FRAME_SIZE
	.align		4
.L_1:
        /*000c*/ 	.byte	0x04, 0x11
        /*000e*/ 	.short	(.L_3 - .L_2)
	.align		4
.L_2:
        /*0010*/ 	.word	index@(_Z15block_transposePfS_)
        /*0014*/ 	.word	0x00000000


	//----- nvinfo : EIATTR_REGCOUNT
	.align		4
.L_3:
        /*0018*/ 	.byte	0x04, 0x2f
        /*001a*/ 	.short	(.L_5 - .L_4)
	.align		4
.L_4:
        /*001c*/ 	.word	index@(_Z18conflict_transposePfS_)
        /*0020*/ 	.word	0x00000018


	//----- nvinfo : EIATTR_FRAME_SIZE
	.align		4
.L_5:
        /*0024*/ 	.byte	0x04, 0x11
        /*0026*/ 	.short	(.L_7 - .L_6)
	.align		4
.L_6:
        /*0028*/ 	.word	index@(_Z18conflict_transposePfS_)
        /*002c*/ 	.word	0x00000000


	//----- nvinfo : EIATTR_REGCOUNT
	.align		4
.L_7:
        /*0030*/ 	.byte	0x04, 0x2f
        /*0032*/ 	.short	(.L_9 - .L_8)
	.align		4
.L_8:
        /*0034*/ 	.word	index@(_Z15basic_transposePfS_i)
        /*0038*/ 	.word	0x00000010


	//----- nvinfo : EIATTR_FRAME_SIZE
	.align		4
.L_9:
        /*003c*/ 	.byte	0x04, 0x11
        /*003e*/ 	.short	(.L_11 - .L_10)
	.align		4
.L_10:
        /*0040*/ 	.word	index@(_Z15basic_transposePfS_i)
        /*0044*/ 	.word	0x00000000


	//----- nvinfo : EIATTR_MIN_STACK_SIZE
	.align		4
.L_11:
        /*0048*/ 	.byte	0x04, 0x12
        /*004a*/ 	.short	(.L_13 - .L_12)
	.align		4
.L_12:
        /*004c*/ 	.word	index@(_Z15basic_transposePfS_i)
        /*0050*/ 	.word	0x00000000


	//----- nvinfo : EIATTR_MIN_STACK_SIZE
	.align		4
.L_13:
        /*0054*/ 	.byte	0x04, 0x12
        /*0056*/ 	.short	(.L_15 - .L_14)
	.align		4
.L_14:
        /*0058*/ 	.word	index@(_Z18conflict_transposePfS_)
        /*005c*/ 	.word	0x00000000


	//----- nvinfo : EIATTR_MIN_STACK_SIZE
	.align		4
.L_15:
        /*0060*/ 	.byte	0x04, 0x12
        /*0062*/ 	.short	(.L_17 - .L_16)
	.align		4
.L_16:
        /*0064*/ 	.word	index@(_Z15block_transposePfS_)
        /*0068*/ 	.word	0x00000000
.L_17:


//--------------------- .nv.compat                --------------------------
	.section	.nv.compat,"",@"SHT_CUDA_COMPAT_INFO"
	.align	4
        /*0000*/ 	.byte	0x02, 0x09, 0x00, 0x00, 0x02, 0x02, 0x01, 0x00, 0x02, 0x05, 0x05, 0x00, 0x03, 0x07, 0x01, 0x01
        /*0010*/ 	.byte	0x02, 0x03, 0x00, 0x00, 0x02, 0x06, 0x01, 0x00, 0x04, 0x0b, 0x08, 0x00, 0x09, 0x00, 0x00, 0x00
        /*0020*/ 	.byte	0x00, 0x00, 0x00, 0x00


//--------------------- .nv.info._Z15basic_transposePfS_i --------------------------
	.section	.nv.info._Z15basic_transposePfS_i,"",@"SHT_CUDA_INFO"
	.sectionflags	@""
	.align	4


	//----- nvinfo : EIATTR_CUDA_API_VERSION
	.align		4
        /*0000*/ 	.byte	0x04, 0x37
        /*0002*/ 	.short	(.L_19 - .L_18)
.L_18:
        /*0004*/ 	.word	0x00000082


	//----- nvinfo : EIATTR_KPARAM_INFO
	.align		4
.L_19:
        /*0008*/ 	.byte	0x04, 0x17
        /*000a*/ 	.short	(.L_21 - .L_20)
.L_20:
        /*000c*/ 	.word	0x00000000
        /*0010*/ 	.short	0x0002
        /*0012*/ 	.short	0x0010
        /*0014*/ 	.byte	0x00, 0xf0, 0x11, 0x00


	//----- nvinfo : EIATTR_KPARAM_INFO
	.align		4
.L_21:
        /*0018*/ 	.byte	0x04, 0x17
        /*001a*/ 	.short	(.L_23 - .L_22)
.L_22:
        /*001c*/ 	.word	0x00000000
        /*0020*/ 	.short	0x0001
        /*0022*/ 	.short	0x0008
        /*0024*/ 	.byte	0x00, 0xf5, 0x21, 0x00


	//----- nvinfo : EIATTR_KPARAM_INFO
	.align		4
.L_23:
        /*0028*/ 	.byte	0x04, 0x17
        /*002a*/ 	.short	(.L_25 - .L_24)
.L_24:
        /*002c*/ 	.word	0x00000000
        /*0030*/ 	.short	0x0000
        /*0032*/ 	.short	0x0000
        /*0034*/ 	.byte	0x00, 0xf5, 0x21, 0x00


	//----- nvinfo : EIATTR_SPARSE_MMA_MASK
	.align		4
.L_25:
        /*0038*/ 	.byte	0x03, 0x50
        /*003a*/ 	.short	0x0000


	//----- nvinfo : EIATTR_MAXREG_COUNT
	.align		4
        /*003c*/ 	.byte	0x03, 0x1b
        /*003e*/ 	.short	0x00ff


	//----- nvinfo : EIATTR_MERCURY_ISA_VERSION
	.align		4
        /*0040*/ 	.byte	0x03, 0x5f
        /*0042*/ 	.short	0x0101


	//----- nvinfo : EIATTR_VRC_CTA_INIT_COUNT
	.align		4
        /*0044*/ 	.byte	0x02, 0x4a
	.zero		1
	.zero		1


	//----- nvinfo : EIATTR_EXIT_INSTR_OFFSETS
	.align		4
        /*0048*/ 	.byte	0x04, 0x1c
        /*004a*/ 	.short	(.L_27 - .L_26)


	//   ....[0]....
.L_26:
        /*004c*/ 	.word	0x000001d0


	//----- nvinfo : EIATTR_CBANK_PARAM_SIZE
	.align		4
.L_27:
        /*0050*/ 	.byte	0x03, 0x19
        /*0052*/ 	.short	0x0014


	//----- nvinfo : EIATTR_PARAM_CBANK
	.align		4
        /*0054*/ 	.byte	0x04, 0x0a
        /*0056*/ 	.short	(.L_29 - .L_28)
	.align		4
.L_28:
        /*0058*/ 	.word	index@(.nv.constant0._Z15basic_transposePfS_i)
        /*005c*/ 	.short	0x0380
        /*005e*/ 	.short	0x0014


	//----- nvinfo : EIATTR_SW_WAR
	.align		4
.L_29:
        /*0060*/ 	.byte	0x04, 0x36
        /*0062*/ 	.short	(.L_31 - .L_30)
.L_30:
        /*0064*/ 	.word	0x00000008
.L_31:


//--------------------- .nv.info._Z18conflict_transposePfS_ --------------------------
	.section	.nv.info._Z18conflict_transposePfS_,"",@"SHT_CUDA_INFO"
	.sectionflags	@""
	.align	4


	//----- nvinfo : EIATTR_CUDA_API_VERSION
	.align		4
        /*0000*/ 	.byte	0x04, 0x37
        /*0002*/ 	.short	(.L_33 - .L_32)
.L_32:
        /*0004*/ 	.word	0x00000082


	//----- nvinfo : EIATTR_KPARAM_INFO
	.align		4
.L_33:
        /*0008*/ 	.byte	0x04, 0x17
        /*000a*/ 	.short	(.L_35 - .L_34)
.L_34:
        /*000c*/ 	.word	0x00000000
        /*0010*/ 	.short	0x0001
        /*0012*/ 	.short	0x0008
        /*0014*/ 	.byte	0x00, 0xf5, 0x21, 0x00


	//----- nvinfo : EIATTR_KPARAM_INFO
	.align		4
.L_35:
        /*0018*/ 	.byte	0x04, 0x17
        /*001a*/ 	.short	(.L_37 - .L_36)
.L_36:
        /*001c*/ 	.word	0x00000000
        /*0020*/ 	.short	0x0000
        /*0022*/ 	.short	0x0000
        /*0024*/ 	.byte	0x00, 0xf5, 0x21, 0x00


	//----- nvinfo : EIATTR_SPARSE_MMA_MASK
	.align		4
.L_37:
        /*0028*/ 	.byte	0x03, 0x50
        /*002a*/ 	.short	0x0000


	//----- nvinfo : EIATTR_MAXREG_COUNT
	.align		4
        /*002c*/ 	.byte	0x03, 0x1b
        /*002e*/ 	.short	0x00ff


	//----- nvinfo : EIATTR_NUM_BARRIERS
	.align		4
        /*0030*/ 	.byte	0x02, 0x4c
        /*0032*/ 	.byte	0x01
	.zero		1


	//----- nvinfo : EIATTR_MERCURY_ISA_VERSION
	.align		4
        /*0034*/ 	.byte	0x03, 0x5f
        /*0036*/ 	.short	0x0101


	//----- nvinfo : EIATTR_VRC_CTA_INIT_COUNT
	.align		4
        /*0038*/ 	.byte	0x02, 0x4a
	.zero		1
	.zero		1


	//----- nvinfo : EIATTR_EXIT_INSTR_OFFSETS
	.align		4
        /*003c*/ 	.byte	0x04, 0x1c
        /*003e*/ 	.short	(.L_39 - .L_38)


	//   ....[0]....
.L_38:
        /*0040*/ 	.word	0x00000360


	//----- nvinfo : EIATTR_CBANK_PARAM_SIZE
	.align		4
.L_39:
        /*0044*/ 	.byte	0x03, 0x19
        /*0046*/ 	.short	0x0010


	//----- nvinfo : EIATTR_PARAM_CBANK
	.align		4
        /*0048*/ 	.byte	0x04, 0x0a
        /*004a*/ 	.short	(.L_41 - .L_40)
	.align		4
.L_40:
        /*004c*/ 	.word	index@(.nv.constant0._Z18conflict_transposePfS_)
        /*0050*/ 	.short	0x0380
        /*0052*/ 	.short	0x0010


	//----- nvinfo : EIATTR_SW_WAR
	.align		4
.L_41:
        /*0054*/ 	.byte	0x04, 0x36
        /*0056*/ 	.short	(.L_43 - .L_42)
.L_42:
        /*0058*/ 	.word	0x00000008
.L_43:


//--------------------- .nv.info._Z15block_transposePfS_ --------------------------
	.section	.nv.info._Z15block_transposePfS_,"",@"SHT_CUDA_INFO"
	.sectionflags	@""
	.align	4


	//----- nvinfo : EIATTR_CUDA_API_VERSION
	.align		4
        /*0000*/ 	.byte	0x04, 0x37
        /*0002*/ 	.short	(.L_45 - .L_44)
.L_44:
        /*0004*/ 	.word	0x00000082


	//----- nvinfo : EIATTR_KPARAM_INFO
	.align		4
.L_45:
        /*0008*/ 	.byte	0x04, 0x17
        /*000a*/ 	.short	(.L_47 - .L_46)
.L_46:
        /*000c*/ 	.word	0x00000000
        /*0010*/ 	.short	0x0001
        /*0012*/ 	.short	0x0008
        /*0014*/ 	.byte	0x00, 0xf5, 0x21, 0x00


	//----- nvinfo : EIATTR_KPARAM_INFO
	.align		4
.L_47:
        /*0018*/ 	.byte	0x04, 0x17
        /*001a*/ 	.short	(.L_49 - .L_48)
.L_48:
        /*001c*/ 	.word	0x00000000
        /*0020*/ 	.short	0x0000
        /*0022*/ 	.short	0x0000
        /*0024*/ 	.byte	0x00, 0xf5, 0x21, 0x00


	//----- nvinfo : EIATTR_SPARSE_MMA_MASK
	.align		4
.L_49:
        /*0028*/ 	.byte	0x03, 0x50
        /*002a*/ 	.short	0x0000


	//----- nvinfo : EIATTR_MAXREG_COUNT
	.align		4
        /*002c*/ 	.byte	0x03, 0x1b
        /*002e*/ 	.short	0x00ff


	//----- nvinfo : EIATTR_NUM_BARRIERS
	.align		4
        /*0030*/ 	.byte	0x02, 0x4c
        /*0032*/ 	.byte	0x01
	.zero		1


	//----- nvinfo : EIATTR_MERCURY_ISA_VERSION
	.align		4
        /*0034*/ 	.byte	0x03, 0x5f
        /*0036*/ 	.short	0x0101


	//----- nvinfo : EIATTR_VRC_CTA_INIT_COUNT
	.align		4
        /*0038*/ 	.byte	0x02, 0x4a
	.zero		1
	.zero		1


	//----- nvinfo : EIATTR_EXIT_INSTR_OFFSETS
	.align		4
        /*003c*/ 	.byte	0x04, 0x1c
        /*003e*/ 	.short	(.L_51 - .L_50)


	//   ....[0]....
.L_50:
        /*0040*/ 	.word	0x00000360


	//----- nvinfo : EIATTR_CBANK_PARAM_SIZE
	.align		4
.L_51:
        /*0044*/ 	.byte	0x03, 0x19
        /*0046*/ 	.short	0x0010


	//----- nvinfo : EIATTR_PARAM_CBANK
	.align		4
        /*0048*/ 	.byte	0x04, 0x0a
        /*004a*/ 	.short	(.L_53 - .L_52)
	.align		4
.L_52:
        /*004c*/ 	.word	index@(.nv.constant0._Z15block_transposePfS_)
        /*0050*/ 	.short	0x0380
        /*0052*/ 	.short	0x0010


	//----- nvinfo : EIATTR_SW_WAR
	.align		4
.L_53:
        /*0054*/ 	.byte	0x04, 0x36
        /*0056*/ 	.short	(.L_55 - .L_54)
.L_54:
        /*0058*/ 	.word	0x00000008
.L_55:


//--------------------- .nv.callgraph             --------------------------
	.section	.nv.callgraph,"",@"SHT_CUDA_CALLGRAPH"
	.align	4
	.sectionentsize	8
	.align		4
        /*0000*/ 	.word	0x00000000
	.align		4
        /*0004*/ 	.word	0xffffffff
	.align		4
        /*0008*/ 	.word	0x00000000
	.align		4
        /*000c*/ 	.word	0xfffffffe
	.align		4
        /*0010*/ 	.word	0x00000000
	.align		4
        /*0014*/ 	.word	0xfffffffd
	.align		4
        /*0018*/ 	.word	0x00000000
	.align		4
        /*001c*/ 	.word	0xfffffffc


//--------------------- .text._Z15basic_transposePfS_i --------------------------
	.section	.text._Z15basic_transposePfS_i,"ax",@progbits
	.align	128
        .global         _Z15basic_transposePfS_i
        .type           _Z15basic_transposePfS_i,@function
        .size           _Z15basic_transposePfS_i,(.L_x_3 - _Z15basic_transposePfS_i)
        .other          _Z15basic_transposePfS_i,@"STO_CUDA_ENTRY STV_DEFAULT"
_Z15basic_transposePfS_i:
.text._Z15basic_transposePfS_i:
[----:B------:R-:W-:Y:S01]  /*0000*/  LDC R1, c[0x0][0x37c] ;  /* 0x0000df00ff017b82 */ /* 0x000fe20000000800 */
[----:B------:R-:W0:Y:S07]  /*0010*/  S2R R0, SR_CTAID.X ;  /* 0x0000000000007919 */ /* 0x000e2e0000002500 */
[----:B------:R-:W1:Y:S01]  /*0020*/  LDC R12, c[0x0][0x390] ;  /* 0x0000e400ff0c7b82 */ /* 0x000e620000000800 */
[----:B------:R-:W2:Y:S01]  /*0030*/  LDCU.64 UR4, c[0x0][0x358] ;  /* 0x00006b00ff0477ac */ /* 0x000ea20008000a00 */
[----:B------:R-:W0:Y:S01]  /*0040*/  S2R R5, SR_TID.X ;  /* 0x0000000000057919 */ /* 0x000e220000002100 */
[----:B------:R-:W3:Y:S05]  /*0050*/  S2R R9, SR_CTAID.Y ;  /* 0x0000000000097919 */ /* 0x000eea0000002600 */
[----:B------:R-:W4:Y:S01]  /*0060*/  LDC.64 R2, c[0x0][0x380] ;  /* 0x0000e000ff027b82 */ /* 0x000f220000000a00 */
[----:B------:R-:W3:Y:S07]  /*0070*/  S2R R4, SR_TID.Y ;  /* 0x0000000000047919 */ /* 0x000eee0000002200 */
[----:B------:R-:W5:Y:S01]  /*0080*/  LDC.64 R6, c[0x0][0x388] ;  /* 0x0000e200ff067b82 */ /* 0x000f620000000a00 */
[----:B0-----:R-:W-:-:S02]  /*0090*/  LEA R0, R0, R5, 0x5 ;  /* 0x0000000500007211 */ /* 0x001fc400078e28ff */
[----:B---3--:R-:W-:-:S05]  /*00a0*/  LEA R9, R9, R4, 0x5 ;  /* 0x0000000409097211 */ /* 0x008fca00078e28ff */
[----:B-1----:R-:W-:-:S04]  /*00b0*/  IMAD R11, R9, R12, R0 ;  /* 0x0000000c090b7224 */ /* 0x002fc800078e0200 */
[----:B----4-:R-:W-:-:S06]  /*00c0*/  IMAD.WIDE R4, R11, 0x4, R2 ;  /* 0x000000040b047825 */ /* 0x010fcc00078e0202 */
[----:B--2---:R-:W2:Y:S01]  /*00d0*/  LDG.E R5, desc[UR4][R4.64] ;  /* 0x0000000404057981 */ /* 0x004ea2000c1e1900 */
[----:B------:R-:W-:Y:S01]  /*00e0*/  IMAD R9, R0, R12, R9 ;  /* 0x0000000c00097224 */ /* 0x000fe200078e0209 */
[----:B------:R-:W-:-:S03]  /*00f0*/  LEA R13, R12, R11, 0x3 ;  /* 0x0000000b0c0d7211 */ /* 0x000fc600078e18ff */
[----:B-----5:R-:W-:-:S04]  /*0100*/  IMAD.WIDE R6, R9, 0x4, R6 ;  /* 0x0000000409067825 */ /* 0x020fc800078e0206 */
[----:B------:R-:W-:Y:S01]  /*0110*/  IMAD.WIDE R8, R13, 0x4, R2 ;  /* 0x000000040d087825 */ /* 0x000fe200078e0202 */
[----:B--2---:R-:W-:Y:S05]  /*0120*/  STG.E desc[UR4][R6.64], R5 ;  /* 0x0000000506007986 */ /* 0x004fea000c101904 */
[----:B------:R-:W2:Y:S01]  /*0130*/  LDG.E R9, desc[UR4][R8.64] ;  /* 0x0000000408097981 */ /* 0x000ea2000c1e1900 */
[----:B------:R-:W-:-:S05]  /*0140*/  LEA R13, R12, R11, 0x4 ;  /* 0x0000000b0c0d7211 */ /* 0x000fca00078e20ff */
[--C-:B------:R-:W-:Y:S01]  /*0150*/  IMAD.WIDE R10, R13, 0x4, R2.reuse ;  /* 0x000000040d0a7825 */ /* 0x100fe200078e0202 */
[----:B------:R-:W-:Y:S01]  /*0160*/  LEA R13, R12, R13, 0x3 ;  /* 0x0000000d0c0d7211 */ /* 0x000fe200078e18ff */
[----:B--2---:R-:W-:Y:S04]  /*0170*/  STG.E desc[UR4][R6.64+0x20], R9 ;  /* 0x0000200906007986 */ /* 0x004fe8000c101904 */
[----:B------:R-:W2:Y:S01]  /*0180*/  LDG.E R11, desc[UR4][R10.64] ;  /* 0x000000040a0b7981 */ /* 0x000ea2000c1e1900 */
[----:B------:R-:W-:-:S03]  /*0190*/  IMAD.WIDE R2, R13, 0x4, R2 ;  /* 0x000000040d027825 */ /* 0x000fc600078e0202 */
[----:B--2---:R-:W-:Y:S04]  /*01a0*/  STG.E desc[UR4][R6.64+0x40], R11 ;  /* 0x0000400b06007986 */ /* 0x004fe8000c101904 */
[----:B------:R-:W2:Y:S04]  /*01b0*/  LDG.E R3, desc[UR4][R2.64] ;  /* 0x0000000402037981 */ /* 0x000ea8000c1e1900 */
[----:B--2---:R-:W-:Y:S01]  /*01c0*/  STG.E desc[UR4][R6.64+0x60], R3 ;  /* 0x0000600306007986 */ /* 0x004fe2000c101904 */
[----:B------:R-:W-:Y:S05]  /*01d0*/  EXIT ;  /* 0x000000000000794d */ /* 0x000fea0003800000 */
.L_x_0:
[----:B------:R-:W-:-:S00]  /*01e0*/  BRA `(.L_x_0) ;  /* 0xfffffffc00fc7947 */ /* 0x000fc0000383ffff */
[----:B------:R-:W-:-:S00]  /*01f0*/  NOP ;  /* 0x0000000000007918 */ /* 0x000fc00000000000 */
        /* <DEDUP_REMOVED lines=8> */
.L_x_3:


//--------------------- .text._Z18conflict_transposePfS_ --------------------------
	.section	.text._Z18conflict_transposePfS_,"ax",@progbits
	.align	128
        .global         _Z18conflict_transposePfS_
        .type           _Z18conflict_transposePfS_,@function
        .size           _Z18conflict_transposePfS_,(.L_x_4 - _Z18conflict_transposePfS_)
        .other          _Z18conflict_transposePfS_,@"STO_CUDA_ENTRY STV_DEFAULT"
_Z18conflict_transposePfS_:
.text._Z18conflict_transposePfS_:
[----:B------:R-:W-:Y:S01]  /*0000*/  LDC R1, c[0x0][0x37c] ;  /* 0x0000df00ff017b82 */ /* 0x000fe20000000800 */
[----:B------:R-:W0:Y:S07]  /*0010*/  S2R R6, SR_CTAID.X ;  /* 0x0000000000067919 */ /* 0x000e2e0000002500 */
[----:B------:R-:W1:Y:S01]  /*0020*/  LDC R4, c[0x0][0x370] ;  /* 0x0000dc00ff047b82 */ /* 0x000e620000000800 */
[----:B------:R-:W2:Y:S01]  /*0030*/  LDCU.64 UR6, c[0x0][0x358] ;  /* 0x00006b00ff0677ac */ /* 0x000ea20008000a00 */
[----:B------:R-:W0:Y:S01]  /*0040*/  S2R R5, SR_TID.X ;  /* 0x0000000000057919 */ /* 0x000e220000002100 */
[----:B------:R-:W3:Y:S05]  /*0050*/  S2R R0, SR_CTAID.Y ;  /* 0x0000000000007919 */ /* 0x000eea0000002600 */
[----:B------:R-:W4:Y:S01]  /*0060*/  LDC.64 R2, c[0x0][0x380] ;  /* 0x0000e000ff027b82 */ /* 0x000f220000000a00 */
[----:B------:R-:W3:Y:S01]  /*0070*/  S2R R7, SR_TID.Y ;  /* 0x0000000000077919 */ /* 0x000ee20000002200 */
[----:B-1----:R-:W-:-:S02]  /*0080*/  SHF.L.U32 R8, R4, 0x5, RZ ;  /* 0x0000000504087819 */ /* 0x002fc400000006ff */
[----:B0-----:R-:W-:Y:S02]  /*0090*/  LEA R9, R6, R5, 0x5 ;  /* 0x0000000506097211 */ /* 0x001fe400078e28ff */
[----:B---3--:R-:W-:-:S05]  /*00a0*/  LEA R10, R0, R7, 0x5 ;  /* 0x00000007000a7211 */ /* 0x008fca00078e28ff */
[----:B------:R-:W-:-:S04]  /*00b0*/  IMAD R9, R10, R8, R9 ;  /* 0x000000080a097224 */ /* 0x000fc800078e0209 */
[--C-:B----4-:R-:W-:Y:S01]  /*00c0*/  IMAD.WIDE R10, R9, 0x4, R2.reuse ;  /* 0x00000004090a7825 */ /* 0x110fe200078e0202 */
[CC--:B------:R-:W-:Y:S02]  /*00d0*/  LEA R15, R4.reuse, R9.reuse, 0x9 ;  /* 0x00000009040f7211 */ /* 0x0c0fe400078e48ff */
[C---:B------:R-:W-:Y:S02]  /*00e0*/  LEA R13, R4.reuse, R9, 0x8 ;  /* 0x00000009040d7211 */ /* 0x040fe400078e40ff */
[----:B------:R-:W-:Y:S01]  /*00f0*/  LEA R17, R4, R15, 0x8 ;  /* 0x0000000f04117211 */ /* 0x000fe200078e40ff */
[--C-:B------:R-:W-:Y:S01]  /*0100*/  IMAD.WIDE R14, R15, 0x4, R2.reuse ;  /* 0x000000040f0e7825 */ /* 0x100fe200078e0202 */
[----:B--2---:R-:W2:Y:S03]  /*0110*/  LDG.E R10, desc[UR6][R10.64] ;  /* 0x000000060a0a7981 */ /* 0x004ea6000c1e1900 */
[----:B------:R-:W-:-:S02]  /*0120*/  IMAD.WIDE R12, R13, 0x4, R2 ;  /* 0x000000040d0c7825 */ /* 0x000fc400078e0202 */
[----:B------:R-:W3:Y:S02]  /*0130*/  LDG.E R14, desc[UR6][R14.64] ;  /* 0x000000060e0e7981 */ /* 0x000ee4000c1e1900 */
[----:B------:R-:W-:Y:S02]  /*0140*/  IMAD.WIDE R2, R17, 0x4, R2 ;  /* 0x0000000411027825 */ /* 0x000fe400078e0202 */
[----:B------:R-:W4:Y:S04]  /*0150*/  LDG.E R12, desc[UR6][R12.64] ;  /* 0x000000060c0c7981 */ /* 0x000f28000c1e1900 */
[----:B------:R0:W5:Y:S01]  /*0160*/  LDG.E R18, desc[UR6][R2.64] ;  /* 0x0000000602127981 */ /* 0x000162000c1e1900 */
[----:B------:R-:W1:Y:S01]  /*0170*/  S2UR UR5, SR_CgaCtaId ;  /* 0x00000000000579c3 */ /* 0x000e620000008800 */
[----:B------:R-:W-:-:S07]  /*0180*/  UMOV UR4, 0x400 ;  /* 0x0000040000047882 */ /* 0x000fce0000000000 */
[----:B0-----:R-:W0:Y:S01]  /*0190*/  LDC.64 R2, c[0x0][0x388] ;  /* 0x0000e200ff027b82 */ /* 0x001e220000000a00 */
[----:B-1----:R-:W-:-:S06]  /*01a0*/  ULEA UR4, UR5, UR4, 0x18 ;  /* 0x0000000405047291 */ /* 0x002fcc000f8ec0ff */
[----:B------:R-:W-:-:S04]  /*01b0*/  LEA R16, R5, UR4, 0x2 ;  /* 0x0000000405107c11 */ /* 0x000fc8000f8e10ff */
[----:B------:R-:W-:Y:S01]  /*01c0*/  LEA R9, R7, R16, 0x7 ;  /* 0x0000001007097211 */ /* 0x000fe200078e38ff */
[----:B------:R-:W-:-:S05]  /*01d0*/  IMAD R16, R5, 0x7c, R16 ;  /* 0x0000007c05107824 */ /* 0x000fca00078e0210 */
[----:B------:R-:W-:Y:S02]  /*01e0*/  LEA R16, R7, R16, 0x2 ;  /* 0x0000001007107211 */ /* 0x000fe400078e10ff */
[----:B------:R-:W-:Y:S02]  /*01f0*/  LEA R5, R0, R5, 0x5 ;  /* 0x0000000500057211 */ /* 0x000fe400078e28ff */
[----:B------:R-:W-:-:S05]  /*0200*/  LEA R6, R6, R7, 0x5 ;  /* 0x0000000706067211 */ /* 0x000fca00078e28ff */
[----:B------:R-:W-:-:S05]  /*0210*/  IMAD R5, R8, R6, R5 ;  /* 0x0000000608057224 */ /* 0x000fca00078e0205 */
[CC--:B------:R-:W-:Y:S02]  /*0220*/  LEA R17, R4.reuse, R5.reuse, 0x9 ;  /* 0x0000000504117211 */ /* 0x0c0fe400078e48ff */
[C---:B------:R-:W-:Y:S02]  /*0230*/  LEA R7, R4.reuse, R5, 0x8 ;  /* 0x0000000504077211 */ /* 0x040fe400078e40ff */
[----:B------:R-:W-:Y:S01]  /*0240*/  LEA R21, R4, R17, 0x8 ;  /* 0x0000001104157211 */ /* 0x000fe200078e40ff */
[----:B0-----:R-:W-:-:S04]  /*0250*/  IMAD.WIDE R4, R5, 0x4, R2 ;  /* 0x0000000405047825 */ /* 0x001fc800078e0202 */
[--C-:B------:R-:W-:Y:S01]  /*0260*/  IMAD.WIDE R6, R7, 0x4, R2.reuse ;  /* 0x0000000407067825 */ /* 0x100fe200078e0202 */
[----:B--2---:R-:W-:Y:S04]  /*0270*/  STS [R9], R10 ;  /* 0x0000000a09007388 */ /* 0x004fe80000000800 */
[----:B---3--:R-:W-:Y:S04]  /*0280*/  STS [R9+0x800], R14 ;  /* 0x0008000e09007388 */ /* 0x008fe80000000800 */
[----:B----4-:R-:W-:Y:S04]  /*0290*/  STS [R9+0x400], R12 ;  /* 0x0004000c09007388 */ /* 0x010fe80000000800 */
[----:B-----5:R0:W-:Y:S01]  /*02a0*/  STS [R9+0xc00], R18 ;  /* 0x000c001209007388 */ /* 0x0201e20000000800 */
[----:B------:R-:W-:Y:S06]  /*02b0*/  BAR.SYNC.DEFER_BLOCKING 0x0 ;  /* 0x0000000000007b1d */ /* 0x000fec0000010000 */
[----:B------:R-:W1:Y:S04]  /*02c0*/  LDS R11, [R16] ;  /* 0x00000000100b7984 */ /* 0x000e680000000800 */
[----:B------:R-:W2:Y:S04]  /*02d0*/  LDS R13, [R16+0x20] ;  /* 0x00002000100d7984 */ /* 0x000ea80000000800 */
[----:B------:R-:W3:Y:S04]  /*02e0*/  LDS R15, [R16+0x40] ;  /* 0x00004000100f7984 */ /* 0x000ee80000000800 */
[----:B------:R-:W4:Y:S01]  /*02f0*/  LDS R19, [R16+0x60] ;  /* 0x0000600010137984 */ /* 0x000f220000000800 */
[----:B0-----:R-:W-:-:S04]  /*0300*/  IMAD.WIDE R8, R17, 0x4, R2 ;  /* 0x0000000411087825 */ /* 0x001fc800078e0202 */
[----:B------:R-:W-:Y:S01]  /*0310*/  IMAD.WIDE R2, R21, 0x4, R2 ;  /* 0x0000000415027825 */ /* 0x000fe200078e0202 */
[----:B-1----:R-:W-:Y:S04]  /*0320*/  STG.E desc[UR6][R4.64], R11 ;  /* 0x0000000b04007986 */ /* 0x002fe8000c101906 */
[----:B--2---:R-:W-:Y:S04]  /*0330*/  STG.E desc[UR6][R6.64], R13 ;  /* 0x0000000d06007986 */ /* 0x004fe8000c101906 */
[----:B---3--:R-:W-:Y:S04]  /*0340*/  STG.E desc[UR6][R8.64], R15 ;  /* 0x0000000f08007986 */ /* 0x008fe8000c101906 */
[----:B----4-:R-:W-:Y:S01]  /*0350*/  STG.E desc[UR6][R2.64], R19 ;  /* 0x0000001302007986 */ /* 0x010fe2000c101906 */
[----:B------:R-:W-:Y:S05]  /*0360*/  EXIT ;  /* 0x000000000000794d */ /* 0x000fea0003800000 */
.L_x_1:
        /* <DEDUP_REMOVED lines=9> */
.L_x_4:


//--------------------- .text._Z15block_transposePfS_ --------------------------
	.section	.text._Z15block_transposePfS_,"ax",@progbits
	.align	128
        .global         _Z15block_transposePfS_
        .type           _Z15block_transposePfS_,@function
        .size           _Z15block_transposePfS_,(.L_x_5 - _Z15block_transposePfS_)
        .other          _Z15block_transposePfS_,@"STO_CUDA_ENTRY STV_DEFAULT"
_Z15block_transposePfS_:
.text._Z15block_transposePfS_:
        /* <DEDUP_REMOVED lines=27> */
[----:B------:R-:W-:-:S05]  /*01b0*/  LEA R16, R5, UR4, 0x2 ;  /* 0x0000000405107c11 */ /* 0x000fca000f8e10ff */
[----:B------:R-:W-:Y:S01]  /*01c0*/  IMAD R9, R7, 0x84, R16 ;  /* 0x0000008407097824 */ /* 0x000fe200078e0210 */
[----:B------:R-:W-:-:S04]  /*01d0*/  LEA R16, R5, R16, 0x7 ;  /* 0x0000001005107211 */ /* 0x000fc800078e38ff */
        /* <DEDUP_REMOVED lines=25> */
.L_x_2:
        /* <DEDUP_REMOVED lines=9> */
.L_x_5:


//--------------------- .nv.shared.reserved.0     --------------------------
	.section	.nv.shared.reserved.0,"aw",@nobits
	.weak		__nv_reservedSMEM_offset_0_alias
	.size		__nv_reservedSMEM_offset_0_alias, 0, 64
	.other		__nv_reservedSMEM_offset_0_alias,@"STO_CUDA_RESERVED_SHARED STV_DEFAULT"
__nv_reservedSMEM_offset_0_alias:
	.zero		0
	.zero		64


//--------------------- .nv.shared._Z18conflict_transposePfS_ --------------------------
	.section	.nv.shared._Z18conflict_transposePfS_,"aw",@nobits
	.sectionflags	@""
	.align	4
.nv.shared._Z18conflict_transposePfS_:
	.zero		5120


//--------------------- .nv.shared._Z15block_transposePfS_ --------------------------
	.section	.nv.shared._Z15block_transposePfS_,"aw",@nobits
	.sectionflags	@""
	.align	4
.nv.shared._Z15block_transposePfS_:
	.zero		5248


//--------------------- .nv.constant0._Z15basic_transposePfS_i --------------------------
	.section	.nv.constant0._Z15basic_transposePfS_i,"a",@progbits
	.sectionflags	@""
	.align	4
.nv.constant0._Z15basic_transposePfS_i:
	.zero		916


//--------------------- .nv.constant0._Z18conflict_transposePfS_ --------------------------
	.section	.nv.constant0._Z18conflict_transposePfS_,"a",@progbits
	.sectionflags	@""
	.align	4
.nv.constant0._Z18conflict_transposePfS_:
	.zero		912


//--------------------- .nv.constant0._Z15block_transposePfS_ --------------------------
	.section	.nv.constant0._Z15block_transposePfS_,"a",@progbits
	.sectionflags	@""
	.align	4
.nv.constant0._Z15block_transposePfS_:
	.zero		912


//--------------------- SYMBOLS --------------------------

	.type		.nv.reservedSmem.offset0,@object
	.size		.nv.reservedSmem.offset0,0x4
	.type		.nv.reservedSmem.cap,@object
	.size		.nv.reservedSmem.cap,0x4
